	.headerflags	@"EF_CUDA_TEXMODE_UNIFIED EF_CUDA_64BIT_ADDRESS EF_CUDA_ACCELERATORS EF_CUDA_SM90 EF_CUDA_VIRTUAL_SM(EF_CUDA_SM90)"
	.elftype	@"ET_EXEC"


//--------------------- .nv.info                  --------------------------
	.section	.nv.info,"",@"SHT_CUDA_INFO"
	.align	4


	//----- nvinfo : EIATTR_REGCOUNT
	.align		4
        /*0000*/ 	.byte	0x04, 0x2f
        /*0002*/ 	.short	(.L_1 - .L_0)
	.align		4
.L_0:
        /*0004*/ 	.word	index@(triton_poi_fused_div_33)
        /*0008*/ 	.word	0x0000000c


	//----- nvinfo : EIATTR_MIN_STACK_SIZE
	.align		4
.L_1:
        /*000c*/ 	.byte	0x04, 0x12
        /*000e*/ 	.short	(.L_3 - .L_2)
	.align		4
.L_2:
        /*0010*/ 	.word	index@(triton_poi_fused_div_33)
        /*0014*/ 	.word	0x00000000


	//----- nvinfo : EIATTR_FRAME_SIZE
	.align		4
.L_3:
        /*0018*/ 	.byte	0x04, 0x11
        /*001a*/ 	.short	(.L_5 - .L_4)
	.align		4
.L_4:
        /*001c*/ 	.word	index@(triton_poi_fused_div_33)
        /*0020*/ 	.word	0x00000000


	//----- nvinfo : EIATTR_MIN_STACK_SIZE
	.align		4
.L_5:
        /*0024*/ 	.byte	0x04, 0x12
        /*0026*/ 	.short	(.L_7 - .L_6)
	.align		4
.L_6:
        /*0028*/ 	.word	index@(triton_poi_fused_div_33)
        /*002c*/ 	.word	0x00000000
.L_7:


//--------------------- .nv.info.triton_poi_fused_div_33 --------------------------
	.section	.nv.info.triton_poi_fused_div_33,"",@"SHT_CUDA_INFO"
	.sectionflags	@""
	.align	4


	//----- nvinfo : EIATTR_CUDA_API_VERSION
	.align		4
        /*0000*/ 	.byte	0x04, 0x37
        /*0002*/ 	.short	(.L_9 - .L_8)
.L_8:
        /*0004*/ 	.word	0x0000007c


	//----- nvinfo : EIATTR_KPARAM_INFO
	.align		4
.L_9:
        /*0008*/ 	.byte	0x04, 0x17
        /*000a*/ 	.short	(.L_11 - .L_10)
.L_10:
        /*000c*/ 	.word	0x00000000
        /*0010*/ 	.short	0x0002
        /*0012*/ 	.short	0x0010
        /*0014*/ 	.byte	0x00, 0xf0, 0x11, 0x00


	//----- nvinfo : EIATTR_KPARAM_INFO
	.align		4
.L_11:
        /*0018*/ 	.byte	0x04, 0x17
        /*001a*/ 	.short	(.L_13 - .L_12)
.L_12:
        /*001c*/ 	.word	0x00000000
        /*0020*/ 	.short	0x0001
        /*0022*/ 	.short	0x0008
        /*0024*/ 	.byte	0x00, 0xf4, 0x21, 0x00


	//----- nvinfo : EIATTR_KPARAM_INFO
	.align		4
.L_13:
        /*0028*/ 	.byte	0x04, 0x17
        /*002a*/ 	.short	(.L_15 - .L_14)
.L_14:
        /*002c*/ 	.word	0x00000000
        /*0030*/ 	.short	0x0000
        /*0032*/ 	.short	0x0000
        /*0034*/ 	.byte	0x00, 0xf4, 0x21, 0x00


	//----- nvinfo : EIATTR_SPARSE_MMA_MASK
	.align		4
.L_15:
        /*0038*/ 	.byte	0x03, 0x50
        /*003a*/ 	.short	0x0000


	//----- nvinfo : EIATTR_MAXREG_COUNT
	.align		4
        /*003c*/ 	.byte	0x03, 0x1b
        /*003e*/ 	.short	0x00ff


	//----- nvinfo : EIATTR_EXIT_INSTR_OFFSETS
	.align		4
        /*0040*/ 	.byte	0x04, 0x1c
        /*0042*/ 	.short	(.L_17 - .L_16)


	//   ....[0]....
.L_16:
        /*0044*/ 	.word	0x000002c0


	//----- nvinfo : EIATTR_REQNTID
	.align		4
.L_17:
        /*0048*/ 	.byte	0x04, 0x10
        /*004a*/ 	.short	(.L_19 - .L_18)
.L_18:
        /*004c*/ 	.word	0x00000100
        /*0050*/ 	.word	0x00000001
        /*0054*/ 	.word	0x00000001


	//----- nvinfo : EIATTR_CBANK_PARAM_SIZE
	.align		4
.L_19:
        /*0058*/ 	.byte	0x03, 0x19
        /*005a*/ 	.short	0x0014


	//----- nvinfo : EIATTR_PARAM_CBANK
	.align		4
        /*005c*/ 	.byte	0x04, 0x0a
        /*005e*/ 	.short	(.L_21 - .L_20)
	.align		4
.L_20:
        /*0060*/ 	.word	index@(.nv.constant0.triton_poi_fused_div_33)
        /*0064*/ 	.short	0x0210
        /*0066*/ 	.short	0x0014


	//----- nvinfo : EIATTR_SW_WAR
	.align		4
.L_21:
        /*0068*/ 	.byte	0x04, 0x36
        /*006a*/ 	.short	(.L_23 - .L_22)
.L_22:
        /*006c*/ 	.word	0x00000008
.L_23:


//--------------------- .nv.callgraph             --------------------------
	.section	.nv.callgraph,"",@"SHT_CUDA_CALLGRAPH"
	.align	4
	.sectionentsize	8
	.align		4
        /*0000*/ 	.word	0x00000000
	.align		4
        /*0004*/ 	.word	0xffffffff
	.align		4
        /*0008*/ 	.word	0x00000000
	.align		4
        /*000c*/ 	.word	0xfffffffe
	.align		4
        /*0010*/ 	.word	0x00000000
	.align		4
        /*0014*/ 	.word	0xfffffffd
	.align		4
        /*0018*/ 	.word	0x00000000
	.align		4
        /*001c*/ 	.word	0xfffffffc


//--------------------- .text.triton_poi_fused_div_33 --------------------------
	.section	.text.triton_poi_fused_div_33,"ax",@progbits
	.align	128
        .global         triton_poi_fused_div_33
        .type           triton_poi_fused_div_33,@function
        .size           triton_poi_fused_div_33,(.L_x_1 - triton_poi_fused_div_33)
        .other          triton_poi_fused_div_33,@"STO_CUDA_ENTRY STV_DEFAULT"
triton_poi_fused_div_33:
.text.triton_poi_fused_div_33:
[----:B------:R-:W-:Y:S01]  /*0000*/  LDC R1, c[0x0][0x28] ;  /* 0x00000a00ff017b82 */ /* 0x000fe20000000800 */
[----:B------:R-:W1:Y:S07]  /*0010*/  S2R R0, SR_TID.X ;  /* 0x0000000000007919 */ /* 0x000e6e0000002100 */
[----:B------:R-:W2:Y:S01]  /*0020*/  LDC.64 R4, c[0x0][0x218] ;  /* 0x00008600ff047b82 */ /* 0x000ea20000000a00 */
[----:B------:R-:W-:Y:S01]  /*0030*/  ULDC.64 UR4, c[0x0][0x208] ;  /* 0x0000820000047ab9 */ /* 0x000fe20000000a00 */
[----:B------:R-:W3:Y:S01]  /*0040*/  S2R R7, SR_CTAID.X ;  /* 0x0000000000077919 */ /* 0x000ee20000002500 */
[----:B-1----:R-:W-:Y:S01]  /*0050*/  IMAD.SHL.U32 R0, R0, 0x2, RZ ;  /* 0x0000000200007824 */ /* 0x002fe200078e00ff */
[----:B---3--:R-:W-:-:S04]  /*0060*/  SHF.R.S32.HI R2, RZ, 0x16, R7 ;  /* 0x00000016ff027819 */ /* 0x008fc80000011407 */
[----:B------:R-:W-:Y:S02]  /*0070*/  LOP3.LUT R0, R0, 0x1fe, RZ, 0xc0, !PT ;  /* 0x000001fe00007812 */ /* 0x000fe400078ec0ff */
[----:B------:R-:W-:-:S03]  /*0080*/  SGXT R2, R2, 0x1 ;  /* 0x000000010202781a */ /* 0x000fc60000000200 */
[----:B------:R-:W-:-:S05]  /*0090*/  IMAD R7, R7, 0x200, R0 ;  /* 0x0000020007077824 */ /* 0x000fca00078e0200 */
[CC--:B------:R-:W-:Y:S02]  /*00a0*/  LEA.HI R0, R2.reuse, R7.reuse, RZ, 0xc ;  /* 0x0000000702007211 */ /* 0x0c0fe400078f60ff */
[----:B------:R-:W-:Y:S02]  /*00b0*/  LEA.HI R2, R2, R7, RZ, 0x12 ;  /* 0x0000000702027211 */ /* 0x000fe400078f90ff */
[----:B------:R-:W-:Y:S02]  /*00c0*/  LOP3.LUT R0, R0, 0xfffff000, RZ, 0xc0, !PT ;  /* 0xfffff00000007812 */ /* 0x000fe400078ec0ff */
[----:B------:R-:W-:-:S03]  /*00d0*/  SHF.R.S32.HI R3, RZ, 0x12, R2 ;  /* 0x00000012ff037819 */ /* 0x000fc60000011402 */
[----:B------:R-:W-:-:S04]  /*00e0*/  IMAD.IADD R0, R7, 0x1, -R0 ;  /* 0x0000000107007824 */ /* 0x000fc800078e0a00 */
[----:B------:R-:W-:-:S04]  /*00f0*/  IMAD R3, R3, 0x1000, R0 ;  /* 0x0000100003037824 */ /* 0x000fc800078e0200 */
[----:B--2---:R-:W-:Y:S02]  /*0100*/  IMAD.WIDE R4, R3, 0x4, R4 ;  /* 0x0000000403047825 */ /* 0x004fe400078e0204 */
[----:B------:R-:W1:Y:S03]  /*0110*/  LDC.64 R2, c[0x0][0x210] ;  /* 0x00008400ff027b82 */ /* 0x000e660000000a00 */
[----:B------:R-:W2:Y:S01]  /*0120*/  LDG.E.EL.64 R8, desc[UR4][R4.64] ;  /* 0x0000000404087981 */ /* 0x000ea2000c2e1b00 */
[----:B-1----:R-:W-:-:S05]  /*0130*/  IMAD.WIDE R2, R7, 0x4, R2 ;  /* 0x0000000407027825 */ /* 0x002fca00078e0202 */
[----:B------:R-:W3:Y:S01]  /*0140*/  LDG.E.64 R6, desc[UR4][R2.64] ;  /* 0x0000000402067981 */ /* 0x000ee2000c1e1b00 */
[C---:B--2---:R-:W-:Y:S02]  /*0150*/  FSETP.GT.AND P1, PT, R8.reuse, 9.9999999600419720025e-13, PT ;  /* 0x2b8cbccc0800780b */ /* 0x044fe40003f24000 */
[----:B------:R-:W-:Y:S02]  /*0160*/  FSETP.GT.AND P0, PT, R9, 9.9999999600419720025e-13, PT ;  /* 0x2b8cbccc0900780b */ /* 0x000fe40003f04000 */
[----:B------:R-:W-:-:S09]  /*0170*/  FSETP.NAN.AND P2, PT, R8, R8, PT ;  /* 0x000000080800720b */ /* 0x000fd20003f48000 */
[----:B------:R-:W-:Y:S02]  /*0180*/  @!P1 FSEL R8, R8, 9.9999999600419720025e-13, P2 ;  /* 0x2b8cbccc08089808 */ /* 0x000fe40001000000 */
[C---:B------:R-:W-:Y:S02]  /*0190*/  FSETP.NAN.AND P2, PT, R9.reuse, R9, PT ;  /* 0x000000090900720b */ /* 0x040fe40003f48000 */
[C---:B------:R-:W-:Y:S02]  /*01a0*/  FSETP.GT.AND P1, PT, |R8|.reuse, 8.50705917302346158658e+37, PT ;  /* 0x7e8000000800780b */ /* 0x040fe40003f24200 */
[----:B------:R-:W-:Y:S02]  /*01b0*/  @!P0 FSEL R9, R9, 9.9999999600419720025e-13, P2 ;  /* 0x2b8cbccc09098808 */ /* 0x000fe40001000000 */
[----:B------:R-:W-:Y:S02]  /*01c0*/  FSETP.GEU.AND P2, PT, |R8|, 1.175494350822287508e-38, PT ;  /* 0x008000000800780b */ /* 0x000fe40003f4e200 */
[----:B------:R-:W-:-:S02]  /*01d0*/  FSETP.GT.AND P0, PT, |R9|, 8.50705917302346158658e+37, PT ;  /* 0x7e8000000900780b */ /* 0x000fc40003f04200 */
[----:B------:R-:W-:-:S05]  /*01e0*/  FSETP.GEU.AND P3, PT, |R9|, 1.175494350822287508e-38, PT ;  /* 0x008000000900780b */ /* 0x000fca0003f6e200 */
[----:B------:R-:W-:Y:S01]  /*01f0*/  @P1 FMUL R8, R8, 0.25 ;  /* 0x3e80000008081820 */ /* 0x000fe20000400000 */
[----:B---3--:R-:W-:-:S03]  /*0200*/  @P1 FMUL R6, R6, 0.25 ;  /* 0x3e80000006061820 */ /* 0x008fc60000400000 */
[----:B------:R-:W-:Y:S01]  /*0210*/  @!P2 FMUL R8, R8, 16777216 ;  /* 0x4b8000000808a820 */ /* 0x000fe20000400000 */
[----:B------:R-:W-:Y:S01]  /*0220*/  @!P2 FMUL R6, R6, 16777216 ;  /* 0x4b8000000606a820 */ /* 0x000fe20000400000 */
[----:B------:R-:W-:Y:S01]  /*0230*/  @P0 FMUL R9, R9, 0.25 ;  /* 0x3e80000009090820 */ /* 0x000fe20000400000 */
[----:B------:R-:W-:Y:S01]  /*0240*/  @P0 FMUL R7, R7, 0.25 ;  /* 0x3e80000007070820 */ /* 0x000fe20000400000 */
[----:B------:R-:W1:Y:S02]  /*0250*/  MUFU.RCP R5, R8 ;  /* 0x0000000800057308 */ /* 0x000e640000001000 */
[----:B------:R-:W-:Y:S01]  /*0260*/  @!P3 FMUL R9, R9, 16777216 ;  /* 0x4b8000000909b820 */ /* 0x000fe20000400000 */
[----:B------:R-:W-:-:S05]  /*0270*/  @!P3 FMUL R7, R7, 16777216 ;  /* 0x4b8000000707b820 */ /* 0x000fca0000400000 */
[----:B------:R-:W2:Y:S01]  /*0280*/  MUFU.RCP R0, R9 ;  /* 0x0000000900007308 */ /* 0x000ea20000001000 */
[----:B-1----:R-:W-:Y:S01]  /*0290*/  FMUL R6, R5, R6 ;  /* 0x0000000605067220 */ /* 0x002fe20000400000 */
[----:B--2---:R-:W-:-:S05]  /*02a0*/  FMUL R7, R0, R7 ;  /* 0x0000000700077220 */ /* 0x004fca0000400000 */
[----:B------:R-:W-:Y:S01]  /*02b0*/  STG.E.64 desc[UR4][R2.64], R6 ;  /* 0x0000000602007986 */ /* 0x000fe2000c101b04 */
[----:B------:R-:W-:Y:S05]  /*02c0*/  EXIT ;  /* 0x000000000000794d */ /* 0x000fea0003800000 */
.L_x_0:
[----:B------:R-:W-:-:S00]  /*02d0*/  BRA `(.L_x_0) ;  /* 0xfffffffc00fc7947 */ /* 0x000fc0000383ffff */
[----:B------:R-:W-:-:S00]  /*02e0*/  NOP ;  /* 0x0000000000007918 */ /* 0x000fc00000000000 */
        /* <DEDUP_REMOVED lines=9> */
.L_x_1:


//--------------------- .nv.constant0.triton_poi_fused_div_33 --------------------------
	.section	.nv.constant0.triton_poi_fused_div_33,"a",@progbits
	.sectionflags	@""
	.align	4
.nv.constant0.triton_poi_fused_div_33:
	.zero		548
